//
// Generated by NVIDIA NVVM Compiler
//
// Compiler Build ID: CL-36424714
// Cuda compilation tools, release 13.0, V13.0.88
// Based on NVVM 20.0.0
//

.version 9.0
.target sm_100
.address_size 64

	// .globl	_Z16atomic_reductionPiS_i

.visible .entry _Z16atomic_reductionPiS_i(
	.param .u64 .ptr .align 1 _Z16atomic_reductionPiS_i_param_0,
	.param .u64 .ptr .align 1 _Z16atomic_reductionPiS_i_param_1,
	.param .u32 _Z16atomic_reductionPiS_i_param_2
)
{
	.reg .pred 	%p<3>;
	.reg .b32 	%r<20>;
	.reg .b64 	%rd<7>;

	ld.param.u64 	%rd2, [_Z16atomic_reductionPiS_i_param_0];
	ld.param.u64 	%rd3, [_Z16atomic_reductionPiS_i_param_1];
	ld.param.u32 	%r9, [_Z16atomic_reductionPiS_i_param_2];
	mov.u32 	%r11, %ctaid.x;
	mov.u32 	%r1, %ntid.x;
	mov.u32 	%r12, %tid.x;
	mad.lo.s32 	%r17, %r11, %r1, %r12;
	setp.ge.s32 	%p1, %r17, %r9;
	mov.b32 	%r19, 0;
	@%p1 bra 	$L__BB0_3;
	mov.u32 	%r14, %nctaid.x;
	mul.lo.s32 	%r3, %r1, %r14;
	cvta.to.global.u64 	%rd1, %rd2;
	mov.b32 	%r19, 0;
$L__BB0_2:
	mul.wide.s32 	%rd4, %r17, 4;
	add.s64 	%rd5, %rd1, %rd4;
	ld.global.u32 	%r15, [%rd5];
	add.s32 	%r19, %r15, %r19;
	add.s32 	%r17, %r17, %r3;
	setp.lt.s32 	%p2, %r17, %r9;
	@%p2 bra 	$L__BB0_2;
$L__BB0_3:
	cvta.to.global.u64 	%rd6, %rd3;
	atom.global.add.u32 	%r16, [%rd6], %r19;
	ret;

}
	// .globl	_Z19atomic_reduction_v2PiS_i
.visible .entry _Z19atomic_reduction_v2PiS_i(
	.param .u64 .ptr .align 1 _Z19atomic_reduction_v2PiS_i_param_0,
	.param .u64 .ptr .align 1 _Z19atomic_reduction_v2PiS_i_param_1,
	.param .u32 _Z19atomic_reduction_v2PiS_i_param_2
)
{
	.reg .pred 	%p<3>;
	.reg .b32 	%r<24>;
	.reg .b64 	%rd<7>;

	ld.param.u64 	%rd2, [_Z19atomic_reduction_v2PiS_i_param_0];
	ld.param.u64 	%rd3, [_Z19atomic_reduction_v2PiS_i_param_1];
	ld.param.u32 	%r9, [_Z19atomic_reduction_v2PiS_i_param_2];
	mov.u32 	%r11, %ctaid.x;
	mov.u32 	%r1, %ntid.x;
	mov.u32 	%r12, %tid.x;
	mad.lo.s32 	%r13, %r11, %r1, %r12;
	shl.b32 	%r21, %r13, 1;
	setp.ge.s32 	%p1, %r21, %r9;
	mov.b32 	%r23, 0;
	@%p1 bra 	$L__BB1_3;
	mov.u32 	%r15, %nctaid.x;
	mul.lo.s32 	%r16, %r15, %r1;
	shl.b32 	%r3, %r16, 1;
	cvta.to.global.u64 	%rd1, %rd2;
	mov.b32 	%r23, 0;
$L__BB1_2:
	mul.wide.s32 	%rd4, %r21, 4;
	add.s64 	%rd5, %rd1, %rd4;
	ld.global.u32 	%r17, [%rd5];
	ld.global.u32 	%r18, [%rd5+4];
	add.s32 	%r19, %r17, %r23;
	add.s32 	%r23, %r19, %r18;
	add.s32 	%r21, %r21, %r3;
	setp.lt.s32 	%p2, %r21, %r9;
	@%p2 bra 	$L__BB1_2;
$L__BB1_3:
	cvta.to.global.u64 	%rd6, %rd3;
	atom.global.add.u32 	%r20, [%rd6], %r23;
	ret;

}
	// .globl	_Z19atomic_reduction_v4PiS_i
.visible .entry _Z19atomic_reduction_v4PiS_i(
	.param .u64 .ptr .align 1 _Z19atomic_reduction_v4PiS_i_param_0,
	.param .u64 .ptr .align 1 _Z19atomic_reduction_v4PiS_i_param_1,
	.param .u32 _Z19atomic_reduction_v4PiS_i_param_2
)
{
	.reg .pred 	%p<3>;
	.reg .b32 	%r<28>;
	.reg .b64 	%rd<7>;

	ld.param.u64 	%rd2, [_Z19atomic_reduction_v4PiS_i_param_0];
	ld.param.u64 	%rd3, [_Z19atomic_reduction_v4PiS_i_param_1];
	ld.param.u32 	%r9, [_Z19atomic_reduction_v4PiS_i_param_2];
	mov.u32 	%r11, %ctaid.x;
	mov.u32 	%r1, %ntid.x;
	mov.u32 	%r12, %tid.x;
	mad.lo.s32 	%r13, %r11, %r1, %r12;
	shl.b32 	%r25, %r13, 2;
	setp.ge.s32 	%p1, %r25, %r9;
	mov.b32 	%r27, 0;
	@%p1 bra 	$L__BB2_3;
	mov.u32 	%r15, %nctaid.x;
	mul.lo.s32 	%r16, %r15, %r1;
	shl.b32 	%r3, %r16, 2;
	cvta.to.global.u64 	%rd1, %rd2;
	mov.b32 	%r27, 0;
$L__BB2_2:
	mul.wide.s32 	%rd4, %r25, 4;
	add.s64 	%rd5, %rd1, %rd4;
	ld.global.u32 	%r17, [%rd5];
	ld.global.u32 	%r18, [%rd5+4];
	ld.global.u32 	%r19, [%rd5+8];
	ld.global.u32 	%r20, [%rd5+12];
	add.s32 	%r21, %r17, %r27;
	add.s32 	%r22, %r21, %r18;
	add.s32 	%r23, %r22, %r19;
	add.s32 	%r27, %r23, %r20;
	add.s32 	%r25, %r25, %r3;
	setp.lt.s32 	%p2, %r25, %r9;
	@%p2 bra 	$L__BB2_2;
$L__BB2_3:
	cvta.to.global.u64 	%rd6, %rd3;
	atom.global.add.u32 	%r24, [%rd6], %r27;
	ret;

}
	// .globl	_Z19atomic_reduction_v8PiS_i
.visible .entry _Z19atomic_reduction_v8PiS_i(
	.param .u64 .ptr .align 1 _Z19atomic_reduction_v8PiS_i_param_0,
	.param .u64 .ptr .align 1 _Z19atomic_reduction_v8PiS_i_param_1,
	.param .u32 _Z19atomic_reduction_v8PiS_i_param_2
)
{
	.reg .pred 	%p<3>;
	.reg .b32 	%r<36>;
	.reg .b64 	%rd<7>;

	ld.param.u64 	%rd2, [_Z19atomic_reduction_v8PiS_i_param_0];
	ld.param.u64 	%rd3, [_Z19atomic_reduction_v8PiS_i_param_1];
	ld.param.u32 	%r9, [_Z19atomic_reduction_v8PiS_i_param_2];
	mov.u32 	%r11, %ctaid.x;
	mov.u32 	%r1, %ntid.x;
	mov.u32 	%r12, %tid.x;
	mad.lo.s32 	%r13, %r11, %r1, %r12;
	shl.b32 	%r33, %r13, 3;
	setp.ge.s32 	%p1, %r33, %r9;
	mov.b32 	%r35, 0;
	@%p1 bra 	$L__BB3_3;
	mov.u32 	%r15, %nctaid.x;
	mul.lo.s32 	%r16, %r15, %r1;
	shl.b32 	%r3, %r16, 3;
	cvta.to.global.u64 	%rd1, %rd2;
	mov.b32 	%r35, 0;
$L__BB3_2:
	mul.wide.s32 	%rd4, %r33, 4;
	add.s64 	%rd5, %rd1, %rd4;
	ld.global.u32 	%r17, [%rd5];
	ld.global.u32 	%r18, [%rd5+4];
	ld.global.u32 	%r19, [%rd5+8];
	ld.global.u32 	%r20, [%rd5+12];
	ld.global.u32 	%r21, [%rd5+16];
	ld.global.u32 	%r22, [%rd5+20];
	ld.global.u32 	%r23, [%rd5+24];
	ld.global.u32 	%r24, [%rd5+28];
	add.s32 	%r25, %r17, %r35;
	add.s32 	%r26, %r25, %r18;
	add.s32 	%r27, %r26, %r19;
	add.s32 	%r28, %r27, %r20;
	add.s32 	%r29, %r28, %r21;
	add.s32 	%r30, %r29, %r22;
	add.s32 	%r31, %r30, %r23;
	add.s32 	%r35, %r31, %r24;
	add.s32 	%r33, %r33, %r3;
	setp.lt.s32 	%p2, %r33, %r9;
	@%p2 bra 	$L__BB3_2;
$L__BB3_3:
	cvta.to.global.u64 	%rd6, %rd3;
	atom.global.add.u32 	%r32, [%rd6], %r35;
	ret;

}
	// .globl	_Z20atomic_reduction_v16PiS_i
.visible .entry _Z20atomic_reduction_v16PiS_i(
	.param .u64 .ptr .align 1 _Z20atomic_reduction_v16PiS_i_param_0,
	.param .u64 .ptr .align 1 _Z20atomic_reduction_v16PiS_i_param_1,
	.param .u32 _Z20atomic_reduction_v16PiS_i_param_2
)
{
	.reg .pred 	%p<3>;
	.reg .b32 	%r<52>;
	.reg .b64 	%rd<7>;

	ld.param.u64 	%rd2, [_Z20atomic_reduction_v16PiS_i_param_0];
	ld.param.u64 	%rd3, [_Z20atomic_reduction_v16PiS_i_param_1];
	ld.param.u32 	%r9, [_Z20atomic_reduction_v16PiS_i_param_2];
	mov.u32 	%r11, %ctaid.x;
	mov.u32 	%r1, %ntid.x;
	mov.u32 	%r12, %tid.x;
	mad.lo.s32 	%r13, %r11, %r1, %r12;
	shl.b32 	%r49, %r13, 4;
	setp.ge.s32 	%p1, %r49, %r9;
	mov.b32 	%r51, 0;
	@%p1 bra 	$L__BB4_3;
	mov.u32 	%r15, %nctaid.x;
	mul.lo.s32 	%r16, %r15, %r1;
	shl.b32 	%r3, %r16, 4;
	cvta.to.global.u64 	%rd1, %rd2;
	mov.b32 	%r51, 0;
$L__BB4_2:
	mul.wide.s32 	%rd4, %r49, 4;
	add.s64 	%rd5, %rd1, %rd4;
	ld.global.u32 	%r17, [%rd5];
	ld.global.u32 	%r18, [%rd5+4];
	ld.global.u32 	%r19, [%rd5+8];
	ld.global.u32 	%r20, [%rd5+12];
	ld.global.u32 	%r21, [%rd5+16];
	ld.global.u32 	%r22, [%rd5+20];
	ld.global.u32 	%r23, [%rd5+24];
	ld.global.u32 	%r24, [%rd5+28];
	ld.global.u32 	%r25, [%rd5+32];
	ld.global.u32 	%r26, [%rd5+36];
	ld.global.u32 	%r27, [%rd5+40];
	ld.global.u32 	%r28, [%rd5+44];
	ld.global.u32 	%r29, [%rd5+48];
	ld.global.u32 	%r30, [%rd5+52];
	ld.global.u32 	%r31, [%rd5+56];
	ld.global.u32 	%r32, [%rd5+60];
	add.s32 	%r33, %r17, %r51;
	add.s32 	%r34, %r33, %r18;
	add.s32 	%r35, %r34, %r19;
	add.s32 	%r36, %r35, %r20;
	add.s32 	%r37, %r36, %r21;
	add.s32 	%r38, %r37, %r22;
	add.s32 	%r39, %r38, %r23;
	add.s32 	%r40, %r39, %r24;
	add.s32 	%r41, %r40, %r25;
	add.s32 	%r42, %r41, %r26;
	add.s32 	%r43, %r42, %r27;
	add.s32 	%r44, %r43, %r28;
	add.s32 	%r45, %r44, %r29;
	add.s32 	%r46, %r45, %r30;
	add.s32 	%r47, %r46, %r31;
	add.s32 	%r51, %r47, %r32;
	add.s32 	%r49, %r49, %r3;
	setp.lt.s32 	%p2, %r49, %r9;
	@%p2 bra 	$L__BB4_2;
$L__BB4_3:
	cvta.to.global.u64 	%rd6, %rd3;
	atom.global.add.u32 	%r48, [%rd6], %r51;
	ret;

}


// ===== COMPILED SASS (sm_100) =====

	.target	sm_100

	.elftype	@"ET_EXEC"


//--------------------- .note.nv.tkinfo           --------------------------
	.section	.note.nv.tkinfo,"",@"SHT_NOTE"
	.sectionflags	@"SHF_NOTE_NV_TKINFO"
	.tkinfo
        /*0018*/ 	.word	0x00000002
        /*0030*/ 	.string	""
        /*0030*/ 	.string	"ptxas"
        /*0030*/ 	.string	"Cuda compilation tools, release 13.0, V13.0.88"
        /*0030*/ 	.string	"Build cuda_13.0.r13.0/compiler.36424714_0"
        /*0030*/ 	.string	"-arch sm_100 -m 64 "



//--------------------- .note.nv.cuinfo           --------------------------
	.section	.note.nv.cuinfo,"",@"SHT_NOTE"
	.sectionflags	@"SHF_NOTE_NV_CUINFO"
        /*0018*/ 	.short	0x0002
        /*001a*/ 	.short	0x0064
        /*001c*/ 	.short	0x0082
	.zero		2


//--------------------- .nv.info                  --------------------------
	.section	.nv.info,"",@"SHT_CUDA_INFO"
	.align	4


	//----- nvinfo : EIATTR_REGCOUNT
	.align		4
        /*0000*/ 	.byte	0x04, 0x2f
        /*0002*/ 	.short	(.L_1 - .L_0)
	.align		4
.L_0:
        /*0004*/ 	.word	index@(_Z16atomic_reductionPiS_i)
        /*0008*/ 	.word	0x0000000b


	//----- nvinfo : EIATTR_FRAME_SIZE
	.align		4
.L_1:
        /*000c*/ 	.byte	0x04, 0x11
        /*000e*/ 	.short	(.L_3 - .L_2)
	.align		4
.L_2:
        /*0010*/ 	.word	index@(_Z16atomic_reductionPiS_i)
        /*0014*/ 	.word	0x00000000


	//----- nvinfo : EIATTR_REGCOUNT
	.align		4
.L_3:
        /*0018*/ 	.byte	0x04, 0x2f
        /*001a*/ 	.short	(.L_5 - .L_4)
	.align		4
.L_4:
        /*001c*/ 	.word	index@(_Z19atomic_reduction_v2PiS_i)
        /*0020*/ 	.word	0x0000000d


	//----- nvinfo : EIATTR_FRAME_SIZE
	.align		4
.L_5:
        /*0024*/ 	.byte	0x04, 0x11
        /*0026*/ 	.short	(.L_7 - .L_6)
	.align		4
.L_6:
        /*0028*/ 	.word	index@(_Z19atomic_reduction_v2PiS_i)
        /*002c*/ 	.word	0x00000000


	//----- nvinfo : EIATTR_REGCOUNT
	.align		4
.L_7:
        /*0030*/ 	.byte	0x04, 0x2f
        /*0032*/ 	.short	(.L_9 - .L_8)
	.align		4
.L_8:
        /*0034*/ 	.word	index@(_Z19atomic_reduction_v4PiS_i)
        /*0038*/ 	.word	0x0000000d


	//----- nvinfo : EIATTR_FRAME_SIZE
	.align		4
.L_9:
        /*003c*/ 	.byte	0x04, 0x11
        /*003e*/ 	.short	(.L_11 - .L_10)
	.align		4
.L_10:
        /*0040*/ 	.word	index@(_Z19atomic_reduction_v4PiS_i)
        /*0044*/ 	.word	0x00000000


	//----- nvinfo : EIATTR_REGCOUNT
	.align		4
.L_11:
        /*0048*/ 	.byte	0x04, 0x2f
        /*004a*/ 	.short	(.L_13 - .L_12)
	.align		4
.L_12:
        /*004c*/ 	.word	index@(_Z19atomic_reduction_v8PiS_i)
        /*0050*/ 	.word	0x00000011


	//----- nvinfo : EIATTR_FRAME_SIZE
	.align		4
.L_13:
        /*0054*/ 	.byte	0x04, 0x11
        /*0056*/ 	.short	(.L_15 - .L_14)
	.align		4
.L_14:
        /*0058*/ 	.word	index@(_Z19atomic_reduction_v8PiS_i)
        /*005c*/ 	.word	0x00000000


	//----- nvinfo : EIATTR_REGCOUNT
	.align		4
.L_15:
        /*0060*/ 	.byte	0x04, 0x2f
        /*0062*/ 	.short	(.L_17 - .L_16)
	.align		4
.L_16:
        /*0064*/ 	.word	index@(_Z20atomic_reduction_v16PiS_i)
        /*0068*/ 	.word	0x00000019


	//----- nvinfo : EIATTR_FRAME_SIZE
	.align		4
.L_17:
        /*006c*/ 	.byte	0x04, 0x11
        /*006e*/ 	.short	(.L_19 - .L_18)
	.align		4
.L_18:
        /*0070*/ 	.word	index@(_Z20atomic_reduction_v16PiS_i)
        /*0074*/ 	.word	0x00000000


	//----- nvinfo : EIATTR_MIN_STACK_SIZE
	.align		4
.L_19:
        /*0078*/ 	.byte	0x04, 0x12
        /*007a*/ 	.short	(.L_21 - .L_20)
	.align		4
.L_20:
        /*007c*/ 	.word	index@(_Z20atomic_reduction_v16PiS_i)
        /*0080*/ 	.word	0x00000000


	//----- nvinfo : EIATTR_MIN_STACK_SIZE
	.align		4
.L_21:
        /*0084*/ 	.byte	0x04, 0x12
        /*0086*/ 	.short	(.L_23 - .L_22)
	.align		4
.L_22:
        /*0088*/ 	.word	index@(_Z19atomic_reduction_v8PiS_i)
        /*008c*/ 	.word	0x00000000


	//----- nvinfo : EIATTR_MIN_STACK_SIZE
	.align		4
.L_23:
        /*0090*/ 	.byte	0x04, 0x12
        /*0092*/ 	.short	(.L_25 - .L_24)
	.align		4
.L_24:
        /*0094*/ 	.word	index@(_Z19atomic_reduction_v4PiS_i)
        /*0098*/ 	.word	0x00000000


	//----- nvinfo : EIATTR_MIN_STACK_SIZE
	.align		4
.L_25:
        /*009c*/ 	.byte	0x04, 0x12
        /*009e*/ 	.short	(.L_27 - .L_26)
	.align		4
.L_26:
        /*00a0*/ 	.word	index@(_Z19atomic_reduction_v2PiS_i)
        /*00a4*/ 	.word	0x00000000


	//----- nvinfo : EIATTR_MIN_STACK_SIZE
	.align		4
.L_27:
        /*00a8*/ 	.byte	0x04, 0x12
        /*00aa*/ 	.short	(.L_29 - .L_28)
	.align		4
.L_28:
        /*00ac*/ 	.word	index@(_Z16atomic_reductionPiS_i)
        /*00b0*/ 	.word	0x00000000
.L_29:


//--------------------- .nv.compat                --------------------------
	.section	.nv.compat,"",@"SHT_CUDA_COMPAT_INFO"
	.align	4
        /*0000*/ 	.byte	0x02, 0x09, 0x00, 0x00, 0x02, 0x02, 0x01, 0x00, 0x02, 0x05, 0x05, 0x00, 0x03, 0x07, 0x01, 0x01
        /*0010*/ 	.byte	0x02, 0x03, 0x00, 0x00, 0x02, 0x06, 0x01, 0x00, 0x04, 0x0b, 0x08, 0x00, 0x09, 0x00, 0x00, 0x00
        /*0020*/ 	.byte	0x00, 0x00, 0x00, 0x00


//--------------------- .nv.info._Z20atomic_reduction_v16PiS_i --------------------------
	.section	.nv.info._Z20atomic_reduction_v16PiS_i,"",@"SHT_CUDA_INFO"
	.sectionflags	@""
	.align	4


	//----- nvinfo : EIATTR_CUDA_API_VERSION
	.align		4
        /*0000*/ 	.byte	0x04, 0x37
        /*0002*/ 	.short	(.L_31 - .L_30)
.L_30:
        /*0004*/ 	.word	0x00000082


	//----- nvinfo : EIATTR_KPARAM_INFO
	.align		4
.L_31:
        /*0008*/ 	.byte	0x04, 0x17
        /*000a*/ 	.short	(.L_33 - .L_32)
.L_32:
        /*000c*/ 	.word	0x00000000
        /*0010*/ 	.short	0x0002
        /*0012*/ 	.short	0x0010
        /*0014*/ 	.byte	0x00, 0xf0, 0x11, 0x00


	//----- nvinfo : EIATTR_KPARAM_INFO
	.align		4
.L_33:
        /*0018*/ 	.byte	0x04, 0x17
        /*001a*/ 	.short	(.L_35 - .L_34)
.L_34:
        /*001c*/ 	.word	0x00000000
        /*0020*/ 	.short	0x0001
        /*0022*/ 	.short	0x0008
        /*0024*/ 	.byte	0x00, 0xf5, 0x21, 0x00


	//----- nvinfo : EIATTR_KPARAM_INFO
	.align		4
.L_35:
        /*0028*/ 	.byte	0x04, 0x17
        /*002a*/ 	.short	(.L_37 - .L_36)
.L_36:
        /*002c*/ 	.word	0x00000000
        /*0030*/ 	.short	0x0000
        /*0032*/ 	.short	0x0000
        /*0034*/ 	.byte	0x00, 0xf5, 0x21, 0x00


	//----- nvinfo : EIATTR_SPARSE_MMA_MASK
	.align		4
.L_37:
        /*0038*/ 	.byte	0x03, 0x50
        /*003a*/ 	.short	0x0000


	//----- nvinfo : EIATTR_MAXREG_COUNT
	.align		4
        /*003c*/ 	.byte	0x03, 0x1b
        /*003e*/ 	.short	0x00ff


	//----- nvinfo : EIATTR_MERCURY_ISA_VERSION
	.align		4
        /*0040*/ 	.byte	0x03, 0x5f
        /*0042*/ 	.short	0x0101


	//----- nvinfo : EIATTR_INT_WARP_WIDE_INSTR_OFFSETS
	.align		4
        /*0044*/ 	.byte	0x04, 0x31
        /*0046*/ 	.short	(.L_39 - .L_38)


	//   ....[0]....
.L_38:
        /*0048*/ 	.word	0x000002e0


	//   ....[1]....
        /*004c*/ 	.word	0x00000300


	//----- nvinfo : EIATTR_VRC_CTA_INIT_COUNT
	.align		4
.L_39:
        /*0050*/ 	.byte	0x02, 0x4a
	.zero		1
	.zero		1


	//----- nvinfo : EIATTR_EXIT_INSTR_OFFSETS
	.align		4
        /*0054*/ 	.byte	0x04, 0x1c
        /*0056*/ 	.short	(.L_41 - .L_40)


	//   ....[0]....
.L_40:
        /*0058*/ 	.word	0x00000350


	//----- nvinfo : EIATTR_CRS_STACK_SIZE
	.align		4
.L_41:
        /*005c*/ 	.byte	0x04, 0x1e
        /*005e*/ 	.short	(.L_43 - .L_42)
.L_42:
        /*0060*/ 	.word	0x00000000


	//----- nvinfo : EIATTR_CBANK_PARAM_SIZE
	.align		4
.L_43:
        /*0064*/ 	.byte	0x03, 0x19
        /*0066*/ 	.short	0x0014


	//----- nvinfo : EIATTR_PARAM_CBANK
	.align		4
        /*0068*/ 	.byte	0x04, 0x0a
        /*006a*/ 	.short	(.L_45 - .L_44)
	.align		4
.L_44:
        /*006c*/ 	.word	index@(.nv.constant0._Z20atomic_reduction_v16PiS_i)
        /*0070*/ 	.short	0x0380
        /*0072*/ 	.short	0x0014


	//----- nvinfo : EIATTR_SW_WAR
	.align		4
.L_45:
        /*0074*/ 	.byte	0x04, 0x36
        /*0076*/ 	.short	(.L_47 - .L_46)
.L_46:
        /*0078*/ 	.word	0x00000008
.L_47:


//--------------------- .nv.info._Z19atomic_reduction_v8PiS_i --------------------------
	.section	.nv.info._Z19atomic_reduction_v8PiS_i,"",@"SHT_CUDA_INFO"
	.sectionflags	@""
	.align	4


	//----- nvinfo : EIATTR_CUDA_API_VERSION
	.align		4
        /*0000*/ 	.byte	0x04, 0x37
        /*0002*/ 	.short	(.L_49 - .L_48)
.L_48:
        /*0004*/ 	.word	0x00000082


	//----- nvinfo : EIATTR_KPARAM_INFO
	.align		4
.L_49:
        /*0008*/ 	.byte	0x04, 0x17
        /*000a*/ 	.short	(.L_51 - .L_50)
.L_50:
        /*000c*/ 	.word	0x00000000
        /*0010*/ 	.short	0x0002
        /*0012*/ 	.short	0x0010
        /*0014*/ 	.byte	0x00, 0xf0, 0x11, 0x00


	//----- nvinfo : EIATTR_KPARAM_INFO
	.align		4
.L_51:
        /*0018*/ 	.byte	0x04, 0x17
        /*001a*/ 	.short	(.L_53 - .L_52)
.L_52:
        /*001c*/ 	.word	0x00000000
        /*0020*/ 	.short	0x0001
        /*0022*/ 	.short	0x0008
        /*0024*/ 	.byte	0x00, 0xf5, 0x21, 0x00


	//----- nvinfo : EIATTR_KPARAM_INFO
	.align		4
.L_53:
        /*0028*/ 	.byte	0x04, 0x17
        /*002a*/ 	.short	(.L_55 - .L_54)
.L_54:
        /*002c*/ 	.word	0x00000000
        /*0030*/ 	.short	0x0000
        /*0032*/ 	.short	0x0000
        /*0034*/ 	.byte	0x00, 0xf5, 0x21, 0x00


	//----- nvinfo : EIATTR_SPARSE_MMA_MASK
	.align		4
.L_55:
        /*0038*/ 	.byte	0x03, 0x50
        /*003a*/ 	.short	0x0000


	//----- nvinfo : EIATTR_MAXREG_COUNT
	.align		4
        /*003c*/ 	.byte	0x03, 0x1b
        /*003e*/ 	.short	0x00ff


	//----- nvinfo : EIATTR_MERCURY_ISA_VERSION
	.align		4
        /*0040*/ 	.byte	0x03, 0x5f
        /*0042*/ 	.short	0x0101


	//----- nvinfo : EIATTR_INT_WARP_WIDE_INSTR_OFFSETS
	.align		4
        /*0044*/ 	.byte	0x04, 0x31
        /*0046*/ 	.short	(.L_57 - .L_56)


	//   ....[0]....
.L_56:
        /*0048*/ 	.word	0x00000220


	//   ....[1]....
        /*004c*/ 	.word	0x00000240


	//----- nvinfo : EIATTR_VRC_CTA_INIT_COUNT
	.align		4
.L_57:
        /*0050*/ 	.byte	0x02, 0x4a
	.zero		1
	.zero		1


	//----- nvinfo : EIATTR_EXIT_INSTR_OFFSETS
	.align		4
        /*0054*/ 	.byte	0x04, 0x1c
        /*0056*/ 	.short	(.L_59 - .L_58)


	//   ....[0]....
.L_58:
        /*0058*/ 	.word	0x00000290


	//----- nvinfo : EIATTR_CRS_STACK_SIZE
	.align		4
.L_59:
        /*005c*/ 	.byte	0x04, 0x1e
        /*005e*/ 	.short	(.L_61 - .L_60)
.L_60:
        /*0060*/ 	.word	0x00000000


	//----- nvinfo : EIATTR_CBANK_PARAM_SIZE
	.align		4
.L_61:
        /*0064*/ 	.byte	0x03, 0x19
        /*0066*/ 	.short	0x0014


	//----- nvinfo : EIATTR_PARAM_CBANK
	.align		4
        /*0068*/ 	.byte	0x04, 0x0a
        /*006a*/ 	.short	(.L_63 - .L_62)
	.align		4
.L_62:
        /*006c*/ 	.word	index@(.nv.constant0._Z19atomic_reduction_v8PiS_i)
        /*0070*/ 	.short	0x0380
        /*0072*/ 	.short	0x0014


	//----- nvinfo : EIATTR_SW_WAR
	.align		4
.L_63:
        /*0074*/ 	.byte	0x04, 0x36
        /*0076*/ 	.short	(.L_65 - .L_64)
.L_64:
        /*0078*/ 	.word	0x00000008
.L_65:


//--------------------- .nv.info._Z19atomic_reduction_v4PiS_i --------------------------
	.section	.nv.info._Z19atomic_reduction_v4PiS_i,"",@"SHT_CUDA_INFO"
	.sectionflags	@""
	.align	4


	//----- nvinfo : EIATTR_CUDA_API_VERSION
	.align		4
        /*0000*/ 	.byte	0x04, 0x37
        /*0002*/ 	.short	(.L_67 - .L_66)
.L_66:
        /*0004*/ 	.word	0x00000082


	//----- nvinfo : EIATTR_KPARAM_INFO
	.align		4
.L_67:
        /*0008*/ 	.byte	0x04, 0x17
        /*000a*/ 	.short	(.L_69 - .L_68)
.L_68:
        /*000c*/ 	.word	0x00000000
        /*0010*/ 	.short	0x0002
        /*0012*/ 	.short	0x0010
        /*0014*/ 	.byte	0x00, 0xf0, 0x11, 0x00


	//----- nvinfo : EIATTR_KPARAM_INFO
	.align		4
.L_69:
        /*0018*/ 	.byte	0x04, 0x17
        /*001a*/ 	.short	(.L_71 - .L_70)
.L_70:
        /*001c*/ 	.word	0x00000000
        /*0020*/ 	.short	0x0001
        /*0022*/ 	.short	0x0008
        /*0024*/ 	.byte	0x00, 0xf5, 0x21, 0x00


	//----- nvinfo : EIATTR_KPARAM_INFO
	.align		4
.L_71:
        /*0028*/ 	.byte	0x04, 0x17
        /*002a*/ 	.short	(.L_73 - .L_72)
.L_72:
        /*002c*/ 	.word	0x00000000
        /*0030*/ 	.short	0x0000
        /*0032*/ 	.short	0x0000
        /*0034*/ 	.byte	0x00, 0xf5, 0x21, 0x00


	//----- nvinfo : EIATTR_SPARSE_MMA_MASK
	.align		4
.L_73:
        /*0038*/ 	.byte	0x03, 0x50
        /*003a*/ 	.short	0x0000


	//----- nvinfo : EIATTR_MAXREG_COUNT
	.align		4
        /*003c*/ 	.byte	0x03, 0x1b
        /*003e*/ 	.short	0x00ff


	//----- nvinfo : EIATTR_MERCURY_ISA_VERSION
	.align		4
        /*0040*/ 	.byte	0x03, 0x5f
        /*0042*/ 	.short	0x0101


	//----- nvinfo : EIATTR_INT_WARP_WIDE_INSTR_OFFSETS
	.align		4
        /*0044*/ 	.byte	0x04, 0x31
        /*0046*/ 	.short	(.L_75 - .L_74)


	//   ....[0]....
.L_74:
        /*0048*/ 	.word	0x000001c0


	//   ....[1]....
        /*004c*/ 	.word	0x000001e0


	//----- nvinfo : EIATTR_VRC_CTA_INIT_COUNT
	.align		4
.L_75:
        /*0050*/ 	.byte	0x02, 0x4a
	.zero		1
	.zero		1


	//----- nvinfo : EIATTR_EXIT_INSTR_OFFSETS
	.align		4
        /*0054*/ 	.byte	0x04, 0x1c
        /*0056*/ 	.short	(.L_77 - .L_76)


	//   ....[0]....
.L_76:
        /*0058*/ 	.word	0x00000230


	//----- nvinfo : EIATTR_CRS_STACK_SIZE
	.align		4
.L_77:
        /*005c*/ 	.byte	0x04, 0x1e
        /*005e*/ 	.short	(.L_79 - .L_78)
.L_78:
        /*0060*/ 	.word	0x00000000


	//----- nvinfo : EIATTR_CBANK_PARAM_SIZE
	.align		4
.L_79:
        /*0064*/ 	.byte	0x03, 0x19
        /*0066*/ 	.short	0x0014


	//----- nvinfo : EIATTR_PARAM_CBANK
	.align		4
        /*0068*/ 	.byte	0x04, 0x0a
        /*006a*/ 	.short	(.L_81 - .L_80)
	.align		4
.L_80:
        /*006c*/ 	.word	index@(.nv.constant0._Z19atomic_reduction_v4PiS_i)
        /*0070*/ 	.short	0x0380
        /*0072*/ 	.short	0x0014


	//----- nvinfo : EIATTR_SW_WAR
	.align		4
.L_81:
        /*0074*/ 	.byte	0x04, 0x36
        /*0076*/ 	.short	(.L_83 - .L_82)
.L_82:
        /*0078*/ 	.word	0x00000008
.L_83:


//--------------------- .nv.info._Z19atomic_reduction_v2PiS_i --------------------------
	.section	.nv.info._Z19atomic_reduction_v2PiS_i,"",@"SHT_CUDA_INFO"
	.sectionflags	@""
	.align	4


	//----- nvinfo : EIATTR_CUDA_API_VERSION
	.align		4
        /*0000*/ 	.byte	0x04, 0x37
        /*0002*/ 	.short	(.L_85 - .L_84)
.L_84:
        /*0004*/ 	.word	0x00000082


	//----- nvinfo : EIATTR_KPARAM_INFO
	.align		4
.L_85:
        /*0008*/ 	.byte	0x04, 0x17
        /*000a*/ 	.short	(.L_87 - .L_86)
.L_86:
        /*000c*/ 	.word	0x00000000
        /*0010*/ 	.short	0x0002
        /*0012*/ 	.short	0x0010
        /*0014*/ 	.byte	0x00, 0xf0, 0x11, 0x00


	//----- nvinfo : EIATTR_KPARAM_INFO
	.align		4
.L_87:
        /*0018*/ 	.byte	0x04, 0x17
        /*001a*/ 	.short	(.L_89 - .L_88)
.L_88:
        /*001c*/ 	.word	0x00000000
        /*0020*/ 	.short	0x0001
        /*0022*/ 	.short	0x0008
        /*0024*/ 	.byte	0x00, 0xf5, 0x21, 0x00


	//----- nvinfo : EIATTR_KPARAM_INFO
	.align		4
.L_89:
        /*0028*/ 	.byte	0x04, 0x17
        /*002a*/ 	.short	(.L_91 - .L_90)
.L_90:
        /*002c*/ 	.word	0x00000000
        /*0030*/ 	.short	0x0000
        /*0032*/ 	.short	0x0000
        /*0034*/ 	.byte	0x00, 0xf5, 0x21, 0x00


	//----- nvinfo : EIATTR_SPARSE_MMA_MASK
	.align		4
.L_91:
        /*0038*/ 	.byte	0x03, 0x50
        /*003a*/ 	.short	0x0000


	//----- nvinfo : EIATTR_MAXREG_COUNT
	.align		4
        /*003c*/ 	.byte	0x03, 0x1b
        /*003e*/ 	.short	0x00ff


	//----- nvinfo : EIATTR_MERCURY_ISA_VERSION
	.align		4
        /*0040*/ 	.byte	0x03, 0x5f
        /*0042*/ 	.short	0x0101


	//----- nvinfo : EIATTR_INT_WARP_WIDE_INSTR_OFFSETS
	.align		4
        /*0044*/ 	.byte	0x04, 0x31
        /*0046*/ 	.short	(.L_93 - .L_92)


	//   ....[0]....
.L_92:
        /*0048*/ 	.word	0x00000190


	//   ....[1]....
        /*004c*/ 	.word	0x000001b0


	//----- nvinfo : EIATTR_VRC_CTA_INIT_COUNT
	.align		4
.L_93:
        /*0050*/ 	.byte	0x02, 0x4a
	.zero		1
	.zero		1


	//----- nvinfo : EIATTR_EXIT_INSTR_OFFSETS
	.align		4
        /*0054*/ 	.byte	0x04, 0x1c
        /*0056*/ 	.short	(.L_95 - .L_94)


	//   ....[0]....
.L_94:
        /*0058*/ 	.word	0x00000200


	//----- nvinfo : EIATTR_CRS_STACK_SIZE
	.align		4
.L_95:
        /*005c*/ 	.byte	0x04, 0x1e
        /*005e*/ 	.short	(.L_97 - .L_96)
.L_96:
        /*0060*/ 	.word	0x00000000


	//----- nvinfo : EIATTR_CBANK_PARAM_SIZE
	.align		4
.L_97:
        /*0064*/ 	.byte	0x03, 0x19
        /*0066*/ 	.short	0x0014


	//----- nvinfo : EIATTR_PARAM_CBANK
	.align		4
        /*0068*/ 	.byte	0x04, 0x0a
        /*006a*/ 	.short	(.L_99 - .L_98)
	.align		4
.L_98:
        /*006c*/ 	.word	index@(.nv.constant0._Z19atomic_reduction_v2PiS_i)
        /*0070*/ 	.short	0x0380
        /*0072*/ 	.short	0x0014


	//----- nvinfo : EIATTR_SW_WAR
	.align		4
.L_99:
        /*0074*/ 	.byte	0x04, 0x36
        /*0076*/ 	.short	(.L_101 - .L_100)
.L_100:
        /*0078*/ 	.word	0x00000008
.L_101:


//--------------------- .nv.info._Z16atomic_reductionPiS_i --------------------------
	.section	.nv.info._Z16atomic_reductionPiS_i,"",@"SHT_CUDA_INFO"
	.sectionflags	@""
	.align	4


	//----- nvinfo : EIATTR_CUDA_API_VERSION
	.align		4
        /*0000*/ 	.byte	0x04, 0x37
        /*0002*/ 	.short	(.L_103 - .L_102)
.L_102:
        /*0004*/ 	.word	0x00000082


	//----- nvinfo : EIATTR_KPARAM_INFO
	.align		4
.L_103:
        /*0008*/ 	.byte	0x04, 0x17
        /*000a*/ 	.short	(.L_105 - .L_104)
.L_104:
        /*000c*/ 	.word	0x00000000
        /*0010*/ 	.short	0x0002
        /*0012*/ 	.short	0x0010
        /*0014*/ 	.byte	0x00, 0xf0, 0x11, 0x00


	//----- nvinfo : EIATTR_KPARAM_INFO
	.align		4
.L_105:
        /*0018*/ 	.byte	0x04, 0x17
        /*001a*/ 	.short	(.L_107 - .L_106)
.L_106:
        /*001c*/ 	.word	0x00000000
        /*0020*/ 	.short	0x0001
        /*0022*/ 	.short	0x0008
        /*0024*/ 	.byte	0x00, 0xf5, 0x21, 0x00


	//----- nvinfo : EIATTR_KPARAM_INFO
	.align		4
.L_107:
        /*0028*/ 	.byte	0x04, 0x17
        /*002a*/ 	.short	(.L_109 - .L_108)
.L_108:
        /*002c*/ 	.word	0x00000000
        /*0030*/ 	.short	0x0000
        /*0032*/ 	.short	0x0000
        /*0034*/ 	.byte	0x00, 0xf5, 0x21, 0x00


	//----- nvinfo : EIATTR_SPARSE_MMA_MASK
	.align		4
.L_109:
        /*0038*/ 	.byte	0x03, 0x50
        /*003a*/ 	.short	0x0000


	//----- nvinfo : EIATTR_MAXREG_COUNT
	.align		4
        /*003c*/ 	.byte	0x03, 0x1b
        /*003e*/ 	.short	0x00ff


	//----- nvinfo : EIATTR_MERCURY_ISA_VERSION
	.align		4
        /*0040*/ 	.byte	0x03, 0x5f
        /*0042*/ 	.short	0x0101


	//----- nvinfo : EIATTR_INT_WARP_WIDE_INSTR_OFFSETS
	.align		4
        /*0044*/ 	.byte	0x04, 0x31
        /*0046*/ 	.short	(.L_111 - .L_110)


	//   ....[0]....
.L_110:
        /*0048*/ 	.word	0x00000170


	//   ....[1]....
        /*004c*/ 	.word	0x00000190


	//----- nvinfo : EIATTR_VRC_CTA_INIT_COUNT
	.align		4
.L_111:
        /*0050*/ 	.byte	0x02, 0x4a
	.zero		1
	.zero		1


	//----- nvinfo : EIATTR_EXIT_INSTR_OFFSETS
	.align		4
        /*0054*/ 	.byte	0x04, 0x1c
        /*0056*/ 	.short	(.L_113 - .L_112)


	//   ....[0]....
.L_112:
        /*0058*/ 	.word	0x000001e0


	//----- nvinfo : EIATTR_CRS_STACK_SIZE
	.align		4
.L_113:
        /*005c*/ 	.byte	0x04, 0x1e
        /*005e*/ 	.short	(.L_115 - .L_114)
.L_114:
        /*0060*/ 	.word	0x00000000


	//----- nvinfo : EIATTR_CBANK_PARAM_SIZE
	.align		4
.L_115:
        /*0064*/ 	.byte	0x03, 0x19
        /*0066*/ 	.short	0x0014


	//----- nvinfo : EIATTR_PARAM_CBANK
	.align		4
        /*0068*/ 	.byte	0x04, 0x0a
        /*006a*/ 	.short	(.L_117 - .L_116)
	.align		4
.L_116:
        /*006c*/ 	.word	index@(.nv.constant0._Z16atomic_reductionPiS_i)
        /*0070*/ 	.short	0x0380
        /*0072*/ 	.short	0x0014


	//----- nvinfo : EIATTR_SW_WAR
	.align		4
.L_117:
        /*0074*/ 	.byte	0x04, 0x36
        /*0076*/ 	.short	(.L_119 - .L_118)
.L_118:
        /*0078*/ 	.word	0x00000008
.L_119:


//--------------------- .nv.callgraph             --------------------------
	.section	.nv.callgraph,"",@"SHT_CUDA_CALLGRAPH"
	.align	4
	.sectionentsize	8
	.align		4
        /*0000*/ 	.word	0x00000000
	.align		4
        /*0004*/ 	.word	0xffffffff
	.align		4
        /*0008*/ 	.word	0x00000000
	.align		4
        /*000c*/ 	.word	0xfffffffe
	.align		4
        /*0010*/ 	.word	0x00000000
	.align		4
        /*0014*/ 	.word	0xfffffffd
	.align		4
        /*0018*/ 	.word	0x00000000
	.align		4
        /*001c*/ 	.word	0xfffffffc


//--------------------- .text._Z20atomic_reduction_v16PiS_i --------------------------
	.section	.text._Z20atomic_reduction_v16PiS_i,"ax",@progbits
	.align	128
        .global         _Z20atomic_reduction_v16PiS_i
        .type           _Z20atomic_reduction_v16PiS_i,@function
        .size           _Z20atomic_reduction_v16PiS_i,(.L_x_20 - _Z20atomic_reduction_v16PiS_i)
        .other          _Z20atomic_reduction_v16PiS_i,@"STO_CUDA_ENTRY STV_DEFAULT"
_Z20atomic_reduction_v16PiS_i:
.text._Z20atomic_reduction_v16PiS_i:
[----:B------:R-:W-:Y:S01]  /*0000*/  LDC R1, c[0x0][0x37c] ;  /* 0x0000df00ff017b82 */ /* 0x000fe20000000800 */
[----:B------:R-:W0:Y:S07]  /*0010*/  S2R R3, SR_TID.X ;  /* 0x0000000000037919 */ /* 0x000e2e0000002100 */
[----:B------:R-:W0:Y:S01]  /*0020*/  S2UR UR4, SR_CTAID.X ;  /* 0x00000000000479c3 */ /* 0x000e220000002500 */
[----:B------:R-:W1:Y:S01]  /*0030*/  LDCU UR5, c[0x0][0x390] ;  /* 0x00007200ff0577ac */ /* 0x000e620008000800 */
[----:B------:R-:W-:Y:S01]  /*0040*/  BSSY.RECONVERGENT B0, `(.L_x_0) ;  /* 0x0000029000007945 */ /* 0x000fe20003800200 */
[----:B------:R-:W2:Y:S01]  /*0050*/  S2R R22, SR_LANEID ;  /* 0x0000000000167919 */ /* 0x000ea20000000000 */
[----:B------:R-:W-:Y:S01]  /*0060*/  IMAD.MOV.U32 R4, RZ, RZ, RZ ;  /* 0x000000ffff047224 */ /* 0x000fe200078e00ff */
[----:B------:R-:W3:Y:S03]  /*0070*/  LDCU.64 UR6, c[0x0][0x358] ;  /* 0x00006b00ff0677ac */ /* 0x000ee60008000a00 */
[----:B------:R-:W0:Y:S02]  /*0080*/  LDC R2, c[0x0][0x360] ;  /* 0x0000d800ff027b82 */ /* 0x000e240000000800 */
[----:B0-----:R-:W-:-:S04]  /*0090*/  IMAD R0, R2, UR4, R3 ;  /* 0x0000000402007c24 */ /* 0x001fc8000f8e0203 */
[----:B------:R-:W-:-:S05]  /*00a0*/  IMAD.SHL.U32 R5, R0, 0x10, RZ ;  /* 0x0000001000057824 */ /* 0x000fca00078e00ff */
[----:B-1----:R-:W-:-:S13]  /*00b0*/  ISETP.GE.AND P0, PT, R5, UR5, PT ;  /* 0x0000000505007c0c */ /* 0x002fda000bf06270 */
[----:B--23--:R-:W-:Y:S05]  /*00c0*/  @P0 BRA `(.L_x_1) ;  /* 0x0000000000800947 */ /* 0x00cfea0003800000 */
[----:B------:R-:W0:Y:S01]  /*00d0*/  LDCU UR4, c[0x0][0x370] ;  /* 0x00006e00ff0477ac */ /* 0x000e220008000800 */
[----:B------:R-:W-:Y:S02]  /*00e0*/  IMAD.MOV.U32 R4, RZ, RZ, RZ ;  /* 0x000000ffff047224 */ /* 0x000fe400078e00ff */
[----:B0-----:R-:W-:-:S07]  /*00f0*/  IMAD R0, R2, UR4, RZ ;  /* 0x0000000402007c24 */ /* 0x001fce000f8e02ff */
.L_x_2:
[----:B------:R-:W0:Y:S02]  /*0100*/  LDC.64 R2, c[0x0][0x380] ;  /* 0x0000e000ff027b82 */ /* 0x000e240000000a00 */
[----:B0-----:R-:W-:-:S05]  /*0110*/  IMAD.WIDE R2, R5, 0x4, R2 ;  /* 0x0000000405027825 */ /* 0x001fca00078e0202 */
[----:B------:R-:W2:Y:S04]  /*0120*/  LDG.E R7, desc[UR6][R2.64] ;  /* 0x0000000602077981 */ /* 0x000ea8000c1e1900 */
[----:B------:R-:W2:Y:S04]  /*0130*/  LDG.E R6, desc[UR6][R2.64+0x4] ;  /* 0x0000040602067981 */ /* 0x000ea8000c1e1900 */
[----:B------:R-:W3:Y:S04]  /*0140*/  LDG.E R8, desc[UR6][R2.64+0x8] ;  /* 0x0000080602087981 */ /* 0x000ee8000c1e1900 */
[----:B------:R-:W3:Y:S04]  /*0150*/  LDG.E R9, desc[UR6][R2.64+0xc] ;  /* 0x00000c0602097981 */ /* 0x000ee8000c1e1900 */
[----:B------:R-:W4:Y:S04]  /*0160*/  LDG.E R10, desc[UR6][R2.64+0x10] ;  /* 0x00001006020a7981 */ /* 0x000f28000c1e1900 */
[----:B------:R-:W4:Y:S04]  /*0170*/  LDG.E R11, desc[UR6][R2.64+0x14] ;  /* 0x00001406020b7981 */ /* 0x000f28000c1e1900 */
[----:B------:R-:W5:Y:S04]  /*0180*/  LDG.E R12, desc[UR6][R2.64+0x18] ;  /* 0x00001806020c7981 */ /* 0x000f68000c1e1900 */
        /* <DEDUP_REMOVED lines=8> */
[----:B------:R-:W5:Y:S01]  /*0210*/  LDG.E R21, desc[UR6][R2.64+0x3c] ;  /* 0x00003c0602157981 */ /* 0x000f62000c1e1900 */
[----:B------:R-:W-:-:S05]  /*0220*/  IMAD R5, R0, 0x10, R5 ;  /* 0x0000001000057824 */ /* 0x000fca00078e0205 */
[----:B------:R-:W-:Y:S02]  /*0230*/  ISETP.GE.AND P0, PT, R5, UR5, PT ;  /* 0x0000000505007c0c */ /* 0x000fe4000bf06270 */
[----:B--2---:R-:W-:-:S04]  /*0240*/  IADD3 R6, PT, PT, R6, R7, R4 ;  /* 0x0000000706067210 */ /* 0x004fc80007ffe004 */
[----:B---3--:R-:W-:-:S04]  /*0250*/  IADD3 R6, PT, PT, R9, R6, R8 ;  /* 0x0000000609067210 */ /* 0x008fc80007ffe008 */
[----:B----4-:R-:W-:-:S04]  /*0260*/  IADD3 R6, PT, PT, R11, R6, R10 ;  /* 0x000000060b067210 */ /* 0x010fc80007ffe00a */
[----:B-----5:R-:W-:-:S04]  /*0270*/  IADD3 R6, PT, PT, R13, R6, R12 ;  /* 0x000000060d067210 */ /* 0x020fc80007ffe00c */
[----:B------:R-:W-:-:S04]  /*0280*/  IADD3 R6, PT, PT, R15, R6, R14 ;  /* 0x000000060f067210 */ /* 0x000fc80007ffe00e */
[----:B------:R-:W-:-:S04]  /*0290*/  IADD3 R6, PT, PT, R17, R6, R16 ;  /* 0x0000000611067210 */ /* 0x000fc80007ffe010 */
[----:B------:R-:W-:-:S04]  /*02a0*/  IADD3 R6, PT, PT, R19, R6, R18 ;  /* 0x0000000613067210 */ /* 0x000fc80007ffe012 */
[----:B------:R-:W-:Y:S01]  /*02b0*/  IADD3 R4, PT, PT, R21, R6, R20 ;  /* 0x0000000615047210 */ /* 0x000fe20007ffe014 */
[----:B------:R-:W-:Y:S06]  /*02c0*/  @!P0 BRA `(.L_x_2) ;  /* 0xfffffffc008c8947 */ /* 0x000fec000383ffff */
.L_x_1:
[----:B------:R-:W-:Y:S05]  /*02d0*/  BSYNC.RECONVERGENT B0 ;  /* 0x0000000000007941 */ /* 0x000fea0003800200 */
.L_x_0:
[----:B------:R-:W0:Y:S08]  /*02e0*/  REDUX.SUM UR8, R4 ;  /* 0x00000000040873c4 */ /* 0x000e30000000c000 */
[----:B------:R-:W1:Y:S01]  /*02f0*/  LDC.64 R2, c[0x0][0x388] ;  /* 0x0000e200ff027b82 */ /* 0x000e620000000a00 */
[----:B------:R-:W-:Y:S02]  /*0300*/  VOTEU.ANY UR4, UPT, PT ;  /* 0x0000000000047886 */ /* 0x000fe400038e0100 */
[----:B------:R-:W-:-:S06]  /*0310*/  UFLO.U32 UR4, UR4 ;  /* 0x00000004000472bd */ /* 0x000fcc00080e0000 */
[----:B------:R-:W-:Y:S01]  /*0320*/  ISETP.EQ.U32.AND P0, PT, R22, UR4, PT ;  /* 0x0000000416007c0c */ /* 0x000fe2000bf02070 */
[----:B0-----:R-:W-:-:S12]  /*0330*/  IMAD.U32 R5, RZ, RZ, UR8 ;  /* 0x00000008ff057e24 */ /* 0x001fd8000f8e00ff */
[----:B-1----:R-:W-:Y:S01]  /*0340*/  @P0 REDG.E.ADD.STRONG.GPU desc[UR6][R2.64], R5 ;  /* 0x000000050200098e */ /* 0x002fe2000c12e106 */
[----:B------:R-:W-:Y:S05]  /*0350*/  EXIT ;  /* 0x000000000000794d */ /* 0x000fea0003800000 */
.L_x_3:
[----:B------:R-:W-:-:S00]  /*0360*/  BRA `(.L_x_3) ;  /* 0xfffffffc00fc7947 */ /* 0x000fc0000383ffff */
[----:B------:R-:W-:-:S00]  /*0370*/  NOP ;  /* 0x0000000000007918 */ /* 0x000fc00000000000 */
        /* <DEDUP_REMOVED lines=8> */
.L_x_20:


//--------------------- .text._Z19atomic_reduction_v8PiS_i --------------------------
	.section	.text._Z19atomic_reduction_v8PiS_i,"ax",@progbits
	.align	128
        .global         _Z19atomic_reduction_v8PiS_i
        .type           _Z19atomic_reduction_v8PiS_i,@function
        .size           _Z19atomic_reduction_v8PiS_i,(.L_x_21 - _Z19atomic_reduction_v8PiS_i)
        .other          _Z19atomic_reduction_v8PiS_i,@"STO_CUDA_ENTRY STV_DEFAULT"
_Z19atomic_reduction_v8PiS_i:
.text._Z19atomic_reduction_v8PiS_i:
        /* <DEDUP_REMOVED lines=14> */
[----:B------:R-:W-:Y:S02]  /*00e0*/  HFMA2 R4, -RZ, RZ, 0, 0 ;  /* 0x00000000ff047431 */ /* 0x000fe400000001ff */
[----:B0-----:R-:W-:-:S07]  /*00f0*/  IMAD R5, R5, UR4, RZ ;  /* 0x0000000405057c24 */ /* 0x001fce000f8e02ff */
.L_x_6:
        /* <DEDUP_REMOVED lines=9> */
[----:B------:R-:W5:Y:S01]  /*0190*/  LDG.E R13, desc[UR6][R2.64+0x1c] ;  /* 0x00001c06020d7981 */ /* 0x000f62000c1e1900 */
[----:B------:R-:W-:-:S05]  /*01a0*/  IMAD R0, R5, 0x8, R0 ;  /* 0x0000000805007824 */ /* 0x000fca00078e0200 */
[----:B------:R-:W-:Y:S02]  /*01b0*/  ISETP.GE.AND P0, PT, R0, UR5, PT ;  /* 0x0000000500007c0c */ /* 0x000fe4000bf06270 */
[----:B--2---:R-:W-:-:S04]  /*01c0*/  IADD3 R6, PT, PT, R6, R7, R4 ;  /* 0x0000000706067210 */ /* 0x004fc80007ffe004 */
[----:B---3--:R-:W-:-:S04]  /*01d0*/  IADD3 R6, PT, PT, R9, R6, R8 ;  /* 0x0000000609067210 */ /* 0x008fc80007ffe008 */
[----:B----4-:R-:W-:-:S04]  /*01e0*/  IADD3 R6, PT, PT, R11, R6, R10 ;  /* 0x000000060b067210 */ /* 0x010fc80007ffe00a */
[----:B-----5:R-:W-:Y:S01]  /*01f0*/  IADD3 R4, PT, PT, R13, R6, R12 ;  /* 0x000000060d047210 */ /* 0x020fe20007ffe00c */
[----:B------:R-:W-:Y:S06]  /*0200*/  @!P0 BRA `(.L_x_6) ;  /* 0xfffffffc00bc8947 */ /* 0x000fec000383ffff */
.L_x_5:
[----:B------:R-:W-:Y:S05]  /*0210*/  BSYNC.RECONVERGENT B0 ;  /* 0x0000000000007941 */ /* 0x000fea0003800200 */
.L_x_4:
[----:B------:R-:W0:Y:S08]  /*0220*/  REDUX.SUM UR8, R4 ;  /* 0x00000000040873c4 */ /* 0x000e30000000c000 */
[----:B------:R-:W1:Y:S01]  /*0230*/  LDC.64 R2, c[0x0][0x388] ;  /* 0x0000e200ff027b82 */ /* 0x000e620000000a00 */
[----:B------:R-:W-:Y:S02]  /*0240*/  VOTEU.ANY UR4, UPT, PT ;  /* 0x0000000000047886 */ /* 0x000fe400038e0100 */
[----:B------:R-:W-:-:S06]  /*0250*/  UFLO.U32 UR4, UR4 ;  /* 0x00000004000472bd */ /* 0x000fcc00080e0000 */
[----:B------:R-:W-:Y:S02]  /*0260*/  ISETP.EQ.U32.AND P0, PT, R14, UR4, PT ;  /* 0x000000040e007c0c */ /* 0x000fe4000bf02070 */
[----:B0-----:R-:W-:-:S11]  /*0270*/  MOV R5, UR8 ;  /* 0x0000000800057c02 */ /* 0x001fd60008000f00 */
[----:B-1----:R-:W-:Y:S01]  /*0280*/  @P0 REDG.E.ADD.STRONG.GPU desc[UR6][R2.64], R5 ;  /* 0x000000050200098e */ /* 0x002fe2000c12e106 */
[----:B------:R-:W-:Y:S05]  /*0290*/  EXIT ;  /* 0x000000000000794d */ /* 0x000fea0003800000 */
.L_x_7:
        /* <DEDUP_REMOVED lines=14> */
.L_x_21:


//--------------------- .text._Z19atomic_reduction_v4PiS_i --------------------------
	.section	.text._Z19atomic_reduction_v4PiS_i,"ax",@progbits
	.align	128
        .global         _Z19atomic_reduction_v4PiS_i
        .type           _Z19atomic_reduction_v4PiS_i,@function
        .size           _Z19atomic_reduction_v4PiS_i,(.L_x_22 - _Z19atomic_reduction_v4PiS_i)
        .other          _Z19atomic_reduction_v4PiS_i,@"STO_CUDA_ENTRY STV_DEFAULT"
_Z19atomic_reduction_v4PiS_i:
.text._Z19atomic_reduction_v4PiS_i:
[----:B------:R-:W-:Y:S01]  /*0000*/  LDC R1, c[0x0][0x37c] ;  /* 0x0000df00ff017b82 */ /* 0x000fe20000000800 */
[----:B------:R-:W0:Y:S07]  /*0010*/  S2R R0, SR_TID.X ;  /* 0x0000000000007919 */ /* 0x000e2e0000002100 */
[----:B------:R-:W0:Y:S01]  /*0020*/  S2UR UR4, SR_CTAID.X ;  /* 0x00000000000479c3 */ /* 0x000e220000002500 */
[----:B------:R-:W1:Y:S01]  /*0030*/  LDCU UR5, c[0x0][0x390] ;  /* 0x00007200ff0577ac */ /* 0x000e620008000800 */
[----:B------:R-:W-:Y:S01]  /*0040*/  BSSY.RECONVERGENT B0, `(.L_x_8) ;  /* 0x0000017000007945 */ /* 0x000fe20003800200 */
[----:B------:R-:W2:Y:S01]  /*0050*/  S2R R10, SR_LANEID ;  /* 0x00000000000a7919 */ /* 0x000ea20000000000 */
[----:B------:R-:W-:Y:S01]  /*0060*/  HFMA2 R4, -RZ, RZ, 0, 0 ;  /* 0x00000000ff047431 */ /* 0x000fe200000001ff */
        /* <DEDUP_REMOVED lines=9> */
.L_x_10:
[----:B------:R-:W0:Y:S02]  /*0100*/  LDC.64 R2, c[0x0][0x380] ;  /* 0x0000e000ff027b82 */ /* 0x000e240000000a00 */
[----:B0-----:R-:W-:-:S05]  /*0110*/  IMAD.WIDE R2, R0, 0x4, R2 ;  /* 0x0000000400027825 */ /* 0x001fca00078e0202 */
[----:B------:R-:W2:Y:S04]  /*0120*/  LDG.E R7, desc[UR6][R2.64] ;  /* 0x0000000602077981 */ /* 0x000ea8000c1e1900 */
[----:B------:R-:W2:Y:S04]  /*0130*/  LDG.E R6, desc[UR6][R2.64+0x4] ;  /* 0x0000040602067981 */ /* 0x000ea8000c1e1900 */
[----:B------:R-:W3:Y:S04]  /*0140*/  LDG.E R8, desc[UR6][R2.64+0x8] ;  /* 0x0000080602087981 */ /* 0x000ee8000c1e1900 */
[----:B------:R-:W3:Y:S01]  /*0150*/  LDG.E R9, desc[UR6][R2.64+0xc] ;  /* 0x00000c0602097981 */ /* 0x000ee2000c1e1900 */
[----:B------:R-:W-:-:S04]  /*0160*/  LEA R0, R5, R0, 0x2 ;  /* 0x0000000005007211 */ /* 0x000fc800078e10ff */
[----:B------:R-:W-:Y:S02]  /*0170*/  ISETP.GE.AND P0, PT, R0, UR5, PT ;  /* 0x0000000500007c0c */ /* 0x000fe4000bf06270 */
[----:B--2---:R-:W-:-:S04]  /*0180*/  IADD3 R4, PT, PT, R6, R7, R4 ;  /* 0x0000000706047210 */ /* 0x004fc80007ffe004 */
[----:B---3--:R-:W-:-:S07]  /*0190*/  IADD3 R4, PT, PT, R9, R4, R8 ;  /* 0x0000000409047210 */ /* 0x008fce0007ffe008 */
[----:B------:R-:W-:Y:S05]  /*01a0*/  @!P0 BRA `(.L_x_10) ;  /* 0xfffffffc00d48947 */ /* 0x000fea000383ffff */
.L_x_9:
[----:B------:R-:W-:Y:S05]  /*01b0*/  BSYNC.RECONVERGENT B0 ;  /* 0x0000000000007941 */ /* 0x000fea0003800200 */
.L_x_8:
        /* <DEDUP_REMOVED lines=8> */
.L_x_11:
        /* <DEDUP_REMOVED lines=12> */
.L_x_22:


//--------------------- .text._Z19atomic_reduction_v2PiS_i --------------------------
	.section	.text._Z19atomic_reduction_v2PiS_i,"ax",@progbits
	.align	128
        .global         _Z19atomic_reduction_v2PiS_i
        .type           _Z19atomic_reduction_v2PiS_i,@function
        .size           _Z19atomic_reduction_v2PiS_i,(.L_x_23 - _Z19atomic_reduction_v2PiS_i)
        .other          _Z19atomic_reduction_v2PiS_i,@"STO_CUDA_ENTRY STV_DEFAULT"
_Z19atomic_reduction_v2PiS_i:
.text._Z19atomic_reduction_v2PiS_i:
        /* <DEDUP_REMOVED lines=13> */
[----:B------:R-:W0:Y:S01]  /*00d0*/  LDC.64 R4, c[0x0][0x380] ;  /* 0x0000e000ff047b82 */ /* 0x000e220000000a00 */
[----:B------:R-:W1:Y:S01]  /*00e0*/  LDCU UR4, c[0x0][0x370] ;  /* 0x00006e00ff0477ac */ /* 0x000e620008000800 */
[----:B------:R-:W-:Y:S02]  /*00f0*/  IMAD.MOV.U32 R6, RZ, RZ, RZ ;  /* 0x000000ffff067224 */ /* 0x000fe400078e00ff */
[----:B-1----:R-:W-:-:S07]  /*0100*/  IMAD R7, R7, UR4, RZ ;  /* 0x0000000407077c24 */ /* 0x002fce000f8e02ff */
.L_x_14:
[----:B0-----:R-:W-:-:S05]  /*0110*/  IMAD.WIDE R2, R0, 0x4, R4 ;  /* 0x0000000400027825 */ /* 0x001fca00078e0204 */
[----:B------:R-:W2:Y:S04]  /*0120*/  LDG.E R9, desc[UR6][R2.64] ;  /* 0x0000000602097981 */ /* 0x000ea8000c1e1900 */
[----:B------:R-:W2:Y:S01]  /*0130*/  LDG.E R8, desc[UR6][R2.64+0x4] ;  /* 0x0000040602087981 */ /* 0x000ea2000c1e1900 */
[----:B------:R-:W-:-:S04]  /*0140*/  LEA R0, R7, R0, 0x1 ;  /* 0x0000000007007211 */ /* 0x000fc800078e08ff */
[----:B------:R-:W-:Y:S02]  /*0150*/  ISETP.GE.AND P0, PT, R0, UR5, PT ;  /* 0x0000000500007c0c */ /* 0x000fe4000bf06270 */
[----:B--2---:R-:W-:-:S11]  /*0160*/  IADD3 R6, PT, PT, R8, R9, R6 ;  /* 0x0000000908067210 */ /* 0x004fd60007ffe006 */
[----:B------:R-:W-:Y:S05]  /*0170*/  @!P0 BRA `(.L_x_14) ;  /* 0xfffffffc00e48947 */ /* 0x000fea000383ffff */
.L_x_13:
[----:B------:R-:W-:Y:S05]  /*0180*/  BSYNC.RECONVERGENT B0 ;  /* 0x0000000000007941 */ /* 0x000fea0003800200 */
.L_x_12:
        /* <DEDUP_REMOVED lines=8> */
.L_x_15:
        /* <DEDUP_REMOVED lines=15> */
.L_x_23:


//--------------------- .text._Z16atomic_reductionPiS_i --------------------------
	.section	.text._Z16atomic_reductionPiS_i,"ax",@progbits
	.align	128
        .global         _Z16atomic_reductionPiS_i
        .type           _Z16atomic_reductionPiS_i,@function
        .size           _Z16atomic_reductionPiS_i,(.L_x_24 - _Z16atomic_reductionPiS_i)
        .other          _Z16atomic_reductionPiS_i,@"STO_CUDA_ENTRY STV_DEFAULT"
_Z16atomic_reductionPiS_i:
.text._Z16atomic_reductionPiS_i:
        /* <DEDUP_REMOVED lines=9> */
[----:B0-----:R-:W-:-:S05]  /*0090*/  IMAD R0, R7, UR4, R0 ;  /* 0x0000000407007c24 */ /* 0x001fca000f8e0200 */
[----:B-1----:R-:W-:-:S13]  /*00a0*/  ISETP.GE.AND P0, PT, R0, UR5, PT ;  /* 0x0000000500007c0c */ /* 0x002fda000bf06270 */
[----:B--23--:R-:W-:Y:S05]  /*00b0*/  @P0 BRA `(.L_x_17) ;  /* 0x0000000000280947 */ /* 0x00cfea0003800000 */
[----:B------:R-:W0:Y:S01]  /*00c0*/  LDC.64 R4, c[0x0][0x380] ;  /* 0x0000e000ff047b82 */ /* 0x000e220000000a00 */
[----:B------:R-:W1:Y:S01]  /*00d0*/  LDCU UR4, c[0x0][0x370] ;  /* 0x00006e00ff0477ac */ /* 0x000e620008000800 */
[----:B------:R-:W-:Y:S01]  /*00e0*/  MOV R6, RZ ;  /* 0x000000ff00067202 */ /* 0x000fe20000000f00 */
[----:B-1----:R-:W-:-:S07]  /*00f0*/  IMAD R7, R7, UR4, RZ ;  /* 0x0000000407077c24 */ /* 0x002fce000f8e02ff */
.L_x_18:
[----:B0-----:R-:W-:-:S06]  /*0100*/  IMAD.WIDE R2, R0, 0x4, R4 ;  /* 0x0000000400027825 */ /* 0x001fcc00078e0204 */
[----:B------:R-:W2:Y:S01]  /*0110*/  LDG.E R3, desc[UR6][R2.64] ;  /* 0x0000000602037981 */ /* 0x000ea2000c1e1900 */
[----:B------:R-:W-:-:S05]  /*0120*/  IMAD.IADD R0, R7, 0x1, R0 ;  /* 0x0000000107007824 */ /* 0x000fca00078e0200 */
[----:B------:R-:W-:Y:S02]  /*0130*/  ISETP.GE.AND P0, PT, R0, UR5, PT ;  /* 0x0000000500007c0c */ /* 0x000fe4000bf06270 */
[----:B--2---:R-:W-:-:S11]  /*0140*/  IADD3 R6, PT, PT, R3, R6, RZ ;  /* 0x0000000603067210 */ /* 0x004fd60007ffe0ff */
[----:B------:R-:W-:Y:S05]  /*0150*/  @!P0 BRA `(.L_x_18) ;  /* 0xfffffffc00e88947 */ /* 0x000fea000383ffff */
.L_x_17:
[----:B------:R-:W-:Y:S05]  /*0160*/  BSYNC.RECONVERGENT B0 ;  /* 0x0000000000007941 */ /* 0x000fea0003800200 */
.L_x_16:
        /* <DEDUP_REMOVED lines=8> */
.L_x_19:
        /* <DEDUP_REMOVED lines=9> */
.L_x_24:


//--------------------- .nv.shared.reserved.0     --------------------------
	.section	.nv.shared.reserved.0,"aw",@nobits
	.weak		__nv_reservedSMEM_offset_0_alias
	.size		__nv_reservedSMEM_offset_0_alias, 0, 64
	.other		__nv_reservedSMEM_offset_0_alias,@"STO_CUDA_RESERVED_SHARED STV_DEFAULT"
__nv_reservedSMEM_offset_0_alias:
	.zero		0
	.zero		64


//--------------------- .nv.constant0._Z20atomic_reduction_v16PiS_i --------------------------
	.section	.nv.constant0._Z20atomic_reduction_v16PiS_i,"a",@progbits
	.sectionflags	@""
	.align	4
.nv.constant0._Z20atomic_reduction_v16PiS_i:
	.zero		916


//--------------------- .nv.constant0._Z19atomic_reduction_v8PiS_i --------------------------
	.section	.nv.constant0._Z19atomic_reduction_v8PiS_i,"a",@progbits
	.sectionflags	@""
	.align	4
.nv.constant0._Z19atomic_reduction_v8PiS_i:
	.zero		916


//--------------------- .nv.constant0._Z19atomic_reduction_v4PiS_i --------------------------
	.section	.nv.constant0._Z19atomic_reduction_v4PiS_i,"a",@progbits
	.sectionflags	@""
	.align	4
.nv.constant0._Z19atomic_reduction_v4PiS_i:
	.zero		916


//--------------------- .nv.constant0._Z19atomic_reduction_v2PiS_i --------------------------
	.section	.nv.constant0._Z19atomic_reduction_v2PiS_i,"a",@progbits
	.sectionflags	@""
	.align	4
.nv.constant0._Z19atomic_reduction_v2PiS_i:
	.zero		916


//--------------------- .nv.constant0._Z16atomic_reductionPiS_i --------------------------
	.section	.nv.constant0._Z16atomic_reductionPiS_i,"a",@progbits
	.sectionflags	@""
	.align	4
.nv.constant0._Z16atomic_reductionPiS_i:
	.zero		916


//--------------------- SYMBOLS --------------------------

	.type		.nv.reservedSmem.offset0,@object
	.size		.nv.reservedSmem.offset0,0x4
